	.headerflags	@"EF_CUDA_TEXMODE_UNIFIED EF_CUDA_64BIT_ADDRESS EF_CUDA_ACCELERATORS EF_CUDA_SM90 EF_CUDA_VIRTUAL_SM(EF_CUDA_SM90)"
	.elftype	@"ET_EXEC"


//--------------------- .nv.info                  --------------------------
	.section	.nv.info,"",@"SHT_CUDA_INFO"
	.align	4


	//----- nvinfo : EIATTR_REGCOUNT
	.align		4
        /*0000*/ 	.byte	0x04, 0x2f
        /*0002*/ 	.short	(.L_1 - .L_0)
	.align		4
.L_0:
        /*0004*/ 	.word	index@(triton_poi_fused_div_exp_neg_sum_2)
        /*0008*/ 	.word	0x00000016


	//----- nvinfo : EIATTR_MIN_STACK_SIZE
	.align		4
.L_1:
        /*000c*/ 	.byte	0x04, 0x12
        /*000e*/ 	.short	(.L_3 - .L_2)
	.align		4
.L_2:
        /*0010*/ 	.word	index@(triton_poi_fused_div_exp_neg_sum_2)
        /*0014*/ 	.word	0x00000000


	//----- nvinfo : EIATTR_FRAME_SIZE
	.align		4
.L_3:
        /*0018*/ 	.byte	0x04, 0x11
        /*001a*/ 	.short	(.L_5 - .L_4)
	.align		4
.L_4:
        /*001c*/ 	.word	index@(triton_poi_fused_div_exp_neg_sum_2)
        /*0020*/ 	.word	0x00000000


	//----- nvinfo : EIATTR_MIN_STACK_SIZE
	.align		4
.L_5:
        /*0024*/ 	.byte	0x04, 0x12
        /*0026*/ 	.short	(.L_7 - .L_6)
	.align		4
.L_6:
        /*0028*/ 	.word	index@(triton_poi_fused_div_exp_neg_sum_2)
        /*002c*/ 	.word	0x00000000
.L_7:


//--------------------- .nv.info.triton_poi_fused_div_exp_neg_sum_2 --------------------------
	.section	.nv.info.triton_poi_fused_div_exp_neg_sum_2,"",@"SHT_CUDA_INFO"
	.sectionflags	@""
	.align	4


	//----- nvinfo : EIATTR_CUDA_API_VERSION
	.align		4
        /*0000*/ 	.byte	0x04, 0x37
        /*0002*/ 	.short	(.L_9 - .L_8)
.L_8:
        /*0004*/ 	.word	0x0000007c


	//----- nvinfo : EIATTR_KPARAM_INFO
	.align		4
.L_9:
        /*0008*/ 	.byte	0x04, 0x17
        /*000a*/ 	.short	(.L_11 - .L_10)
.L_10:
        /*000c*/ 	.word	0x00000000
        /*0010*/ 	.short	0x0002
        /*0012*/ 	.short	0x0010
        /*0014*/ 	.byte	0x00, 0xf0, 0x11, 0x00


	//----- nvinfo : EIATTR_KPARAM_INFO
	.align		4
.L_11:
        /*0018*/ 	.byte	0x04, 0x17
        /*001a*/ 	.short	(.L_13 - .L_12)
.L_12:
        /*001c*/ 	.word	0x00000000
        /*0020*/ 	.short	0x0001
        /*0022*/ 	.short	0x0008
        /*0024*/ 	.byte	0x00, 0xf4, 0x21, 0x00


	//----- nvinfo : EIATTR_KPARAM_INFO
	.align		4
.L_13:
        /*0028*/ 	.byte	0x04, 0x17
        /*002a*/ 	.short	(.L_15 - .L_14)
.L_14:
        /*002c*/ 	.word	0x00000000
        /*0030*/ 	.short	0x0000
        /*0032*/ 	.short	0x0000
        /*0034*/ 	.byte	0x00, 0xf4, 0x21, 0x00


	//----- nvinfo : EIATTR_SPARSE_MMA_MASK
	.align		4
.L_15:
        /*0038*/ 	.byte	0x03, 0x50
        /*003a*/ 	.short	0x0000


	//----- nvinfo : EIATTR_MAXREG_COUNT
	.align		4
        /*003c*/ 	.byte	0x03, 0x1b
        /*003e*/ 	.short	0x00ff


	//----- nvinfo : EIATTR_EXIT_INSTR_OFFSETS
	.align		4
        /*0040*/ 	.byte	0x04, 0x1c
        /*0042*/ 	.short	(.L_17 - .L_16)


	//   ....[0]....
.L_16:
        /*0044*/ 	.word	0x00000800


	//   ....[1]....
        /*0048*/ 	.word	0x00000820


	//----- nvinfo : EIATTR_REQNTID
	.align		4
.L_17:
        /*004c*/ 	.byte	0x04, 0x10
        /*004e*/ 	.short	(.L_19 - .L_18)
.L_18:
        /*0050*/ 	.word	0x00000080
        /*0054*/ 	.word	0x00000001
        /*0058*/ 	.word	0x00000001


	//----- nvinfo : EIATTR_CBANK_PARAM_SIZE
	.align		4
.L_19:
        /*005c*/ 	.byte	0x03, 0x19
        /*005e*/ 	.short	0x0014


	//----- nvinfo : EIATTR_PARAM_CBANK
	.align		4
        /*0060*/ 	.byte	0x04, 0x0a
        /*0062*/ 	.short	(.L_21 - .L_20)
	.align		4
.L_20:
        /*0064*/ 	.word	index@(.nv.constant0.triton_poi_fused_div_exp_neg_sum_2)
        /*0068*/ 	.short	0x0210
        /*006a*/ 	.short	0x0014


	//----- nvinfo : EIATTR_SW_WAR
	.align		4
.L_21:
        /*006c*/ 	.byte	0x04, 0x36
        /*006e*/ 	.short	(.L_23 - .L_22)
.L_22:
        /*0070*/ 	.word	0x00000008
.L_23:


//--------------------- .nv.callgraph             --------------------------
	.section	.nv.callgraph,"",@"SHT_CUDA_CALLGRAPH"
	.align	4
	.sectionentsize	8
	.align		4
        /*0000*/ 	.word	0x00000000
	.align		4
        /*0004*/ 	.word	0xffffffff
	.align		4
        /*0008*/ 	.word	0x00000000
	.align		4
        /*000c*/ 	.word	0xfffffffe
	.align		4
        /*0010*/ 	.word	0x00000000
	.align		4
        /*0014*/ 	.word	0xfffffffd
	.align		4
        /*0018*/ 	.word	0x00000000
	.align		4
        /*001c*/ 	.word	0xfffffffc


//--------------------- .text.triton_poi_fused_div_exp_neg_sum_2 --------------------------
	.section	.text.triton_poi_fused_div_exp_neg_sum_2,"ax",@progbits
	.align	128
        .global         triton_poi_fused_div_exp_neg_sum_2
        .type           triton_poi_fused_div_exp_neg_sum_2,@function
        .size           triton_poi_fused_div_exp_neg_sum_2,(.L_x_1 - triton_poi_fused_div_exp_neg_sum_2)
        .other          triton_poi_fused_div_exp_neg_sum_2,@"STO_CUDA_ENTRY STV_DEFAULT"
triton_poi_fused_div_exp_neg_sum_2:
.text.triton_poi_fused_div_exp_neg_sum_2:
[----:B------:R-:W0:Y:S02]  /*0000*/  LDC R1, c[0x0][0x28] ;  /* 0x00000a00ff017b82 */ /* 0x000e240000000800 */
[----:B------:R-:W1:Y:S01]  /*0010*/  S2R R0, SR_TID.X ;  /* 0x0000000000007919 */ /* 0x000e620000002100 */
[----:B------:R-:W2:Y:S01]  /*0020*/  LDC.64 R2, c[0x0][0x210] ;  /* 0x00008400ff027b82 */ /* 0x000ea20000000a00 */
[----:B------:R-:W-:Y:S01]  /*0030*/  CS2R R6, SRZ ;  /* 0x0000000000067805 */ /* 0x000fe2000001ff00 */
[----:B------:R-:W3:Y:S01]  /*0040*/  S2R R5, SR_CTAID.X ;  /* 0x0000000000057919 */ /* 0x000ee20000002500 */
[----:B------:R-:W-:Y:S01]  /*0050*/  ULDC.64 UR4, c[0x0][0x208] ;  /* 0x0000820000047ab9 */ /* 0x000fe20000000a00 */
[----:B-1----:R-:W-:Y:S02]  /*0060*/  SHF.L.U32 R0, R0, 0x1, RZ ;  /* 0x0000000100007819 */ /* 0x002fe400000006ff */
[----:B---3--:R-:W-:Y:S02]  /*0070*/  SHF.R.S32.HI R4, RZ, 0x17, R5 ;  /* 0x00000017ff047819 */ /* 0x008fe40000011405 */
[----:B------:R-:W-:Y:S02]  /*0080*/  LOP3.LUT R0, R0, 0xfe, RZ, 0xc0, !PT ;  /* 0x000000fe00007812 */ /* 0x000fe400078ec0ff */
[----:B------:R-:W-:-:S02]  /*0090*/  SGXT R4, R4, 0x1 ;  /* 0x000000010404781a */ /* 0x000fc40000000200 */
[----:B------:R-:W-:-:S04]  /*00a0*/  LEA R5, R5, R0, 0x8 ;  /* 0x0000000005057211 */ /* 0x000fc800078e40ff */
[CC--:B------:R-:W-:Y:S02]  /*00b0*/  LEA.HI R0, R4.reuse, R5.reuse, RZ, 0x4 ;  /* 0x0000000504007211 */ /* 0x0c0fe400078f20ff */
[-C--:B------:R-:W-:Y:S02]  /*00c0*/  LEA.HI R4, R4, R5.reuse, RZ, 0x6 ;  /* 0x0000000504047211 */ /* 0x080fe400078f30ff */
[----:B------:R-:W-:Y:S02]  /*00d0*/  LOP3.LUT R0, R0, 0xfffffff0, RZ, 0xc0, !PT ;  /* 0xfffffff000007812 */ /* 0x000fe400078ec0ff */
[----:B------:R-:W-:Y:S02]  /*00e0*/  LOP3.LUT R4, R4, 0xffffffc0, RZ, 0xc0, !PT ;  /* 0xffffffc004047812 */ /* 0x000fe400078ec0ff */
[----:B------:R-:W-:Y:S02]  /*00f0*/  ISETP.GE.AND P0, PT, R5, 0x100, PT ;  /* 0x000001000500780c */ /* 0x000fe40003f06270 */
[----:B------:R-:W-:-:S04]  /*0100*/  IADD3 R19, R4, R5, -R0 ;  /* 0x0000000504137210 */ /* 0x000fc80007ffe800 */
[----:B------:R-:W-:Y:S01]  /*0110*/  IADD3 R15, R19, 0x10, RZ ;  /* 0x00000010130f7810 */ /* 0x000fe20007ffe0ff */
[----:B--2---:R-:W-:Y:S01]  /*0120*/  IMAD.WIDE R12, R19, 0x4, R2 ;  /* 0x00000004130c7825 */ /* 0x004fe200078e0202 */
[----:B------:R-:W-:-:S03]  /*0130*/  CS2R R8, SRZ ;  /* 0x0000000000087805 */ /* 0x000fc6000001ff00 */
[--C-:B------:R-:W-:Y:S02]  /*0140*/  IMAD.WIDE R14, R15, 0x4, R2.reuse ;  /* 0x000000040f0e7825 */ /* 0x100fe400078e0202 */
[----:B------:R1:W2:Y:S04]  /*0150*/  @!P0 LDG.E.EL.64 R6, desc[UR4][R12.64] ;  /* 0x000000040c068981 */ /* 0x0002a8000c2e1b00 */
[----:B------:R3:W4:Y:S01]  /*0160*/  @!P0 LDG.E.EL.64 R8, desc[UR4][R14.64] ;  /* 0x000000040e088981 */ /* 0x000722000c2e1b00 */
[----:B------:R-:W-:Y:S02]  /*0170*/  IADD3 R17, R19, 0x20, RZ ;  /* 0x0000002013117810 */ /* 0x000fe40007ffe0ff */
[----:B------:R-:W-:Y:S02]  /*0180*/  CS2R R10, SRZ ;  /* 0x00000000000a7805 */ /* 0x000fe4000001ff00 */
[----:B------:R-:W-:Y:S01]  /*0190*/  IADD3 R19, R19, 0x30, RZ ;  /* 0x0000003013137810 */ /* 0x000fe20007ffe0ff */
[----:B------:R-:W-:Y:S01]  /*01a0*/  IMAD.WIDE R16, R17, 0x4, R2 ;  /* 0x0000000411107825 */ /* 0x000fe200078e0202 */
[----:B-1----:R-:W-:-:S03]  /*01b0*/  CS2R R12, SRZ ;  /* 0x00000000000c7805 */ /* 0x002fc6000001ff00 */
[--C-:B------:R-:W-:Y:S01]  /*01c0*/  IMAD.WIDE R18, R19, 0x4, R2.reuse ;  /* 0x0000000413127825 */ /* 0x100fe200078e0202 */
[----:B------:R-:W5:Y:S04]  /*01d0*/  @!P0 LDG.E.EL.64 R10, desc[UR4][R16.64] ;  /* 0x00000004100a8981 */ /* 0x000f68000c2e1b00 */
[----:B------:R-:W5:Y:S01]  /*01e0*/  @!P0 LDG.E.EL.64 R12, desc[UR4][R18.64] ;  /* 0x00000004120c8981 */ /* 0x000f62000c2e1b00 */
[----:B---3--:R-:W-:Y:S01]  /*01f0*/  CS2R R14, SRZ ;  /* 0x00000000000e7805 */ /* 0x008fe2000001ff00 */
[----:B------:R-:W-:-:S05]  /*0200*/  IMAD.WIDE R2, R5, 0x4, R2 ;  /* 0x0000000405027825 */ /* 0x000fca00078e0202 */
[----:B------:R-:W3:Y:S01]  /*0210*/  @!P0 LDG.E.64 R14, desc[UR4][R2.64] ;  /* 0x00000004020e8981 */ /* 0x000ee2000c1e1b00 */
[----:B--2---:R-:W-:Y:S01]  /*0220*/  FADD R6, RZ, -R6 ;  /* 0x80000006ff067221 */ /* 0x004fe20000000000 */
[----:B------:R-:W-:Y:S01]  /*0230*/  FADD R7, RZ, -R7 ;  /* 0x80000007ff077221 */ /* 0x000fe20000000000 */
[----:B----4-:R-:W-:Y:S02]  /*0240*/  FADD R8, RZ, -R8 ;  /* 0x80000008ff087221 */ /* 0x010fe40000000000 */
[----:B------:R-:W-:Y:S01]  /*0250*/  FMUL R6, R6, 10 ;  /* 0x4120000006067820 */ /* 0x000fe20000400000 */
[----:B------:R-:W-:Y:S01]  /*0260*/  FADD R9, RZ, -R9 ;  /* 0x80000009ff097221 */ /* 0x000fe20000000000 */
[----:B------:R-:W-:Y:S01]  /*0270*/  FMUL R7, R7, 10 ;  /* 0x4120000007077820 */ /* 0x000fe20000400000 */
[----:B------:R-:W-:Y:S01]  /*0280*/  FMUL R8, R8, 10 ;  /* 0x4120000008087820 */ /* 0x000fe20000400000 */
[----:B------:R-:W-:Y:S01]  /*0290*/  FMUL R0, R6, 1.4426950216293334961 ;  /* 0x3fb8aa3b06007820 */ /* 0x000fe20000400000 */
[----:B------:R-:W-:Y:S01]  /*02a0*/  FMUL R9, R9, 10 ;  /* 0x4120000009097820 */ /* 0x000fe20000400000 */
[----:B------:R-:W-:Y:S01]  /*02b0*/  FMUL R7, R7, 1.4426950216293334961 ;  /* 0x3fb8aa3b07077820 */ /* 0x000fe20000400000 */
[----:B------:R-:W-:-:S02]  /*02c0*/  FMUL R8, R8, 1.4426950216293334961 ;  /* 0x3fb8aa3b08087820 */ /* 0x000fc40000400000 */
[----:B------:R-:W-:Y:S01]  /*02d0*/  FSETP.GEU.AND P2, PT, R0, -126, PT ;  /* 0xc2fc00000000780b */ /* 0x000fe20003f4e000 */
[----:B-----5:R-:W-:Y:S01]  /*02e0*/  FADD R11, RZ, -R11 ;  /* 0x8000000bff0b7221 */ /* 0x020fe20000000000 */
[----:B------:R-:W-:Y:S01]  /*02f0*/  FADD R10, RZ, -R10 ;  /* 0x8000000aff0a7221 */ /* 0x000fe20000000000 */
[----:B------:R-:W-:Y:S01]  /*0300*/  FSETP.GEU.AND P1, PT, R8, -126, PT ;  /* 0xc2fc00000800780b */ /* 0x000fe20003f2e000 */
[----:B------:R-:W-:Y:S01]  /*0310*/  FMUL R9, R9, 1.4426950216293334961 ;  /* 0x3fb8aa3b09097820 */ /* 0x000fe20000400000 */
[----:B------:R-:W-:Y:S01]  /*0320*/  FMUL R11, R11, 10 ;  /* 0x412000000b0b7820 */ /* 0x000fe20000400000 */
[----:B------:R-:W-:Y:S01]  /*0330*/  FMUL R10, R10, 10 ;  /* 0x412000000a0a7820 */ /* 0x000fe20000400000 */
[----:B------:R-:W-:Y:S01]  /*0340*/  FADD R12, RZ, -R12 ;  /* 0x8000000cff0c7221 */ /* 0x000fe20000000000 */
[----:B------:R-:W-:Y:S01]  /*0350*/  FADD R13, RZ, -R13 ;  /* 0x8000000dff0d7221 */ /* 0x000fe20000000000 */
[----:B------:R-:W-:Y:S01]  /*0360*/  FMUL R11, R11, 1.4426950216293334961 ;  /* 0x3fb8aa3b0b0b7820 */ /* 0x000fe20000400000 */
[----:B------:R-:W-:Y:S01]  /*0370*/  FSETP.GEU.AND P5, PT, R9, -126, PT ;  /* 0xc2fc00000900780b */ /* 0x000fe20003fae000 */
[----:B------:R-:W-:Y:S01]  /*0380*/  FMUL R10, R10, 1.4426950216293334961 ;  /* 0x3fb8aa3b0a0a7820 */ /* 0x000fe20000400000 */
[----:B------:R-:W-:Y:S01]  /*0390*/  FMUL R12, R12, 10 ;  /* 0x412000000c0c7820 */ /* 0x000fe20000400000 */
[----:B------:R-:W-:Y:S01]  /*03a0*/  @!P2 FMUL R0, R0, 0.5 ;  /* 0x3f0000000000a820 */ /* 0x000fe20000400000 */
[----:B------:R-:W-:Y:S01]  /*03b0*/  FMUL R13, R13, 10 ;  /* 0x412000000d0d7820 */ /* 0x000fe20000400000 */
[----:B------:R-:W-:Y:S01]  /*03c0*/  FSETP.GEU.AND P4, PT, R7, -126, PT ;  /* 0xc2fc00000700780b */ /* 0x000fe20003f8e000 */
[----:B------:R-:W-:Y:S01]  /*03d0*/  @!P1 FMUL R8, R8, 0.5 ;  /* 0x3f00000008089820 */ /* 0x000fe20000400000 */
[----:B------:R-:W-:Y:S01]  /*03e0*/  FSETP.GEU.AND P3, PT, R11, -126, PT ;  /* 0xc2fc00000b00780b */ /* 0x000fe20003f6e000 */
[----:B------:R-:W-:Y:S01]  /*03f0*/  FMUL R12, R12, 1.4426950216293334961 ;  /* 0x3fb8aa3b0c0c7820 */ /* 0x000fe20000400000 */
[----:B------:R-:W1:Y:S01]  /*0400*/  MUFU.EX2 R0, R0 ;  /* 0x0000000000007308 */ /* 0x000e620000000800 */
[----:B------:R-:W-:Y:S01]  /*0410*/  FMUL R4, R13, 1.4426950216293334961 ;  /* 0x3fb8aa3b0d047820 */ /* 0x000fe20000400000 */
[----:B------:R-:W-:Y:S01]  /*0420*/  FSETP.GEU.AND P6, PT, R10, -126, PT ;  /* 0xc2fc00000a00780b */ /* 0x000fe20003fce000 */
[----:B---3--:R-:W-:Y:S01]  /*0430*/  FADD R14, RZ, -R14 ;  /* 0x8000000eff0e7221 */ /* 0x008fe20000000000 */
[----:B------:R-:W-:Y:S01]  /*0440*/  @!P5 FMUL R9, R9, 0.5 ;  /* 0x3f0000000909d820 */ /* 0x000fe20000400000 */
[----:B------:R-:W-:-:S02]  /*0450*/  FADD R15, RZ, -R15 ;  /* 0x8000000fff0f7221 */ /* 0x000fc40000000000 */
[----:B------:R-:W-:Y:S01]  /*0460*/  FMUL R14, R14, 10 ;  /* 0x412000000e0e7820 */ /* 0x000fe20000400000 */
[----:B------:R-:W2:Y:S01]  /*0470*/  MUFU.EX2 R3, R8 ;  /* 0x0000000800037308 */ /* 0x000ea20000000800 */
[----:B------:R-:W-:Y:S01]  /*0480*/  @!P4 FMUL R7, R7, 0.5 ;  /* 0x3f0000000707c820 */ /* 0x000fe20000400000 */
[----:B------:R-:W-:Y:S01]  /*0490*/  FMUL R15, R15, 10 ;  /* 0x412000000f0f7820 */ /* 0x000fe20000400000 */
[----:B------:R-:W-:Y:S01]  /*04a0*/  @!P3 FMUL R11, R11, 0.5 ;  /* 0x3f0000000b0bb820 */ /* 0x000fe20000400000 */
[----:B------:R-:W-:Y:S02]  /*04b0*/  FMUL R14, R14, 1.4426950216293334961 ;  /* 0x3fb8aa3b0e0e7820 */ /* 0x000fe40000400000 */
[----:B------:R-:W-:Y:S01]  /*04c0*/  FMUL R15, R15, 1.4426950216293334961 ;  /* 0x3fb8aa3b0f0f7820 */ /* 0x000fe20000400000 */
[----:B-1----:R-:W-:Y:S01]  /*04d0*/  @!P2 FMUL R0, R0, R0 ;  /* 0x000000000000a220 */ /* 0x002fe20000400000 */
[----:B------:R-:W-:Y:S01]  /*04e0*/  FSETP.GEU.AND P2, PT, R12, -126, PT ;  /* 0xc2fc00000c00780b */ /* 0x000fe20003f4e000 */
[----:B------:R-:W1:Y:S01]  /*04f0*/  MUFU.EX2 R2, R7 ;  /* 0x0000000700027308 */ /* 0x000e620000000800 */
[----:B------:R-:W-:Y:S01]  /*0500*/  @!P6 FMUL R10, R10, 0.5 ;  /* 0x3f0000000a0ae820 */ /* 0x000fe20000400000 */
[----:B--2---:R-:W-:Y:S01]  /*0510*/  @!P1 FMUL R3, R3, R3 ;  /* 0x0000000303039220 */ /* 0x004fe20000400000 */
[----:B------:R-:W-:-:S05]  /*0520*/  FSETP.GEU.AND P1, PT, R4, -126, PT ;  /* 0xc2fc00000400780b */ /* 0x000fca0003f2e000 */
[----:B------:R-:W2:Y:S01]  /*0530*/  MUFU.EX2 R9, R9 ;  /* 0x0000000900097308 */ /* 0x000ea20000000800 */
[----:B------:R-:W-:-:S03]  /*0540*/  FADD R0, R0, R3 ;  /* 0x0000000300007221 */ /* 0x000fc60000000000 */
[----:B------:R-:W-:Y:S01]  /*0550*/  @!P2 FMUL R12, R12, 0.5 ;  /* 0x3f0000000c0ca820 */ /* 0x000fe20000400000 */
[----:B-1----:R-:W-:-:S03]  /*0560*/  @!P4 FMUL R2, R2, R2 ;  /* 0x000000020202c220 */ /* 0x002fc60000400000 */
[----:B------:R-:W1:Y:S01]  /*0570*/  MUFU.EX2 R7, R10 ;  /* 0x0000000a00077308 */ /* 0x000e620000000800 */
[----:B------:R-:W-:Y:S01]  /*0580*/  FSETP.GEU.AND P4, PT, R14, -126, PT ;  /* 0xc2fc00000e00780b */ /* 0x000fe20003f8e000 */
[----:B------:R-:W-:Y:S01]  /*0590*/  @!P1 FMUL R4, R4, 0.5 ;  /* 0x3f00000004049820 */ /* 0x000fe20000400000 */
[----:B--2---:R-:W-:-:S05]  /*05a0*/  @!P5 FMUL R9, R9, R9 ;  /* 0x000000090909d220 */ /* 0x004fca0000400000 */
[----:B------:R-:W2:Y:S01]  /*05b0*/  MUFU.EX2 R11, R11 ;  /* 0x0000000b000b7308 */ /* 0x000ea20000000800 */
[----:B------:R-:W-:-:S05]  /*05c0*/  FADD R2, R2, R9 ;  /* 0x0000000902027221 */ /* 0x000fca0000000000 */
[----:B------:R-:W-:Y:S01]  /*05d0*/  @!P4 FMUL R14, R14, 0.5 ;  /* 0x3f0000000e0ec820 */ /* 0x000fe20000400000 */
[----:B-1----:R-:W-:Y:S01]  /*05e0*/  @!P6 FMUL R7, R7, R7 ;  /* 0x000000070707e220 */ /* 0x002fe20000400000 */
[----:B------:R-:W1:Y:S03]  /*05f0*/  MUFU.EX2 R13, R12 ;  /* 0x0000000c000d7308 */ /* 0x000e660000000800 */
[----:B------:R-:W-:Y:S01]  /*0600*/  FADD R0, R0, R7 ;  /* 0x0000000700007221 */ /* 0x000fe20000000000 */
[----:B--2---:R-:W-:-:S04]  /*0610*/  @!P3 FMUL R11, R11, R11 ;  /* 0x0000000b0b0bb220 */ /* 0x004fc80000400000 */
[----:B------:R-:W2:Y:S01]  /*0620*/  MUFU.EX2 R17, R4 ;  /* 0x0000000400117308 */ /* 0x000ea20000000800 */
[----:B------:R-:W-:Y:S01]  /*0630*/  FSETP.GEU.AND P3, PT, R15, -126, PT ;  /* 0xc2fc00000f00780b */ /* 0x000fe20003f6e000 */
[----:B------:R-:W-:Y:S01]  /*0640*/  FADD R2, R2, R11 ;  /* 0x0000000b02027221 */ /* 0x000fe20000000000 */
[----:B-1----:R-:W-:-:S05]  /*0650*/  @!P2 FMUL R13, R13, R13 ;  /* 0x0000000d0d0da220 */ /* 0x002fca0000400000 */
[----:B------:R-:W1:Y:S01]  /*0660*/  MUFU.EX2 R14, R14 ;  /* 0x0000000e000e7308 */ /* 0x000e620000000800 */
[----:B------:R-:W-:-:S05]  /*0670*/  FADD R13, R0, R13 ;  /* 0x0000000d000d7221 */ /* 0x000fca0000000000 */
[----:B------:R-:W-:Y:S01]  /*0680*/  @!P3 FMUL R15, R15, 0.5 ;  /* 0x3f0000000f0fb820 */ /* 0x000fe20000400000 */
[----:B--2---:R-:W-:Y:S01]  /*0690*/  @!P1 FMUL R17, R17, R17 ;  /* 0x0000001111119220 */ /* 0x004fe20000400000 */
[C---:B------:R-:W-:Y:S02]  /*06a0*/  FSETP.GT.AND P1, PT, R13.reuse, 8.50705917302346158658e+37, PT ;  /* 0x7e8000000d00780b */ /* 0x040fe40003f24000 */
[----:B------:R-:W-:Y:S01]  /*06b0*/  FSETP.GEU.AND P5, PT, R13, 1.175494350822287508e-38, PT ;  /* 0x008000000d00780b */ /* 0x000fe20003fae000 */
[----:B------:R-:W-:Y:S01]  /*06c0*/  FADD R17, R2, R17 ;  /* 0x0000001102117221 */ /* 0x000fe20000000000 */
[----:B------:R-:W2:Y:S01]  /*06d0*/  MUFU.EX2 R0, R15 ;  /* 0x0000000f00007308 */ /* 0x000ea20000000800 */
[----:B------:R-:W3:Y:S01]  /*06e0*/  LDC.64 R2, c[0x0][0x218] ;  /* 0x00008600ff027b82 */ /* 0x000ee20000000a00 */
[----:B-1----:R-:W-:Y:S02]  /*06f0*/  @!P4 FMUL R14, R14, R14 ;  /* 0x0000000e0e0ec220 */ /* 0x002fe40000400000 */
[----:B------:R-:W-:-:S02]  /*0700*/  FSETP.GT.AND P2, PT, R17, 8.50705917302346158658e+37, PT ;  /* 0x7e8000001100780b */ /* 0x000fc40003f44000 */
[----:B------:R-:W-:-:S03]  /*0710*/  FSETP.GEU.AND P6, PT, R17, 1.175494350822287508e-38, PT ;  /* 0x008000001100780b */ /* 0x000fc60003fce000 */
[----:B------:R-:W-:Y:S01]  /*0720*/  @P1 FMUL R13, R13, 0.25 ;  /* 0x3e8000000d0d1820 */ /* 0x000fe20000400000 */
[----:B------:R-:W-:-:S03]  /*0730*/  @P1 FMUL R14, R14, 0.25 ;  /* 0x3e8000000e0e1820 */ /* 0x000fc60000400000 */
[----:B------:R-:W-:Y:S01]  /*0740*/  @!P5 FMUL R13, R13, 16777216 ;  /* 0x4b8000000d0dd820 */ /* 0x000fe20000400000 */
[----:B------:R-:W-:Y:S01]  /*0750*/  @!P5 FMUL R14, R14, 16777216 ;  /* 0x4b8000000e0ed820 */ /* 0x000fe20000400000 */
[----:B--2---:R-:W-:Y:S02]  /*0760*/  @!P3 FMUL R0, R0, R0 ;  /* 0x000000000000b220 */ /* 0x004fe40000400000 */
[----:B------:R-:W-:Y:S02]  /*0770*/  @P2 FMUL R17, R17, 0.25 ;  /* 0x3e80000011112820 */ /* 0x000fe40000400000 */
[----:B------:R-:W1:Y:S01]  /*0780*/  MUFU.RCP R13, R13 ;  /* 0x0000000d000d7308 */ /* 0x000e620000001000 */
[----:B------:R-:W-:Y:S01]  /*0790*/  @P2 FMUL R0, R0, 0.25 ;  /* 0x3e80000000002820 */ /* 0x000fe20000400000 */
[----:B------:R-:W-:-:S03]  /*07a0*/  @!P6 FMUL R17, R17, 16777216 ;  /* 0x4b8000001111e820 */ /* 0x000fc60000400000 */
[----:B------:R-:W-:Y:S01]  /*07b0*/  @!P6 FMUL R0, R0, 16777216 ;  /* 0x4b8000000000e820 */ /* 0x000fe20000400000 */
[----:B---3--:R-:W-:Y:S02]  /*07c0*/  IMAD.WIDE R2, R5, 0x4, R2 ;  /* 0x0000000405027825 */ /* 0x008fe400078e0202 */
[----:B------:R-:W2:Y:S02]  /*07d0*/  MUFU.RCP R17, R17 ;  /* 0x0000001100117308 */ /* 0x000ea40000001000 */
[----:B-1----:R-:W-:Y:S01]  /*07e0*/  FMUL R14, R13, R14 ;  /* 0x0000000e0d0e7220 */ /* 0x002fe20000400000 */
[----:B--2---:R-:W-:Y:S01]  /*07f0*/  FMUL R15, R17, R0 ;  /* 0x00000000110f7220 */ /* 0x004fe20000400000 */
[----:B------:R-:W-:Y:S06]  /*0800*/  @P0 EXIT ;  /* 0x000000000000094d */ /* 0x000fec0003800000 */
[----:B------:R-:W-:Y:S01]  /*0810*/  STG.E.64 desc[UR4][R2.64], R14 ;  /* 0x0000000e02007986 */ /* 0x000fe2000c101b04 */
[----:B------:R-:W-:Y:S05]  /*0820*/  EXIT ;  /* 0x000000000000794d */ /* 0x000fea0003800000 */
.L_x_0:
[----:B------:R-:W-:-:S00]  /*0830*/  BRA `(.L_x_0) ;  /* 0xfffffffc00fc7947 */ /* 0x000fc0000383ffff */
[----:B------:R-:W-:-:S00]  /*0840*/  NOP ;  /* 0x0000000000007918 */ /* 0x000fc00000000000 */
        /* <DEDUP_REMOVED lines=11> */
.L_x_1:


//--------------------- .nv.constant0.triton_poi_fused_div_exp_neg_sum_2 --------------------------
	.section	.nv.constant0.triton_poi_fused_div_exp_neg_sum_2,"a",@progbits
	.sectionflags	@""
	.align	4
.nv.constant0.triton_poi_fused_div_exp_neg_sum_2:
	.zero		548
